	.headerflags	@"EF_CUDA_TEXMODE_UNIFIED EF_CUDA_64BIT_ADDRESS EF_CUDA_ACCELERATORS EF_CUDA_SM90 EF_CUDA_VIRTUAL_SM(EF_CUDA_SM90)"
	.elftype	@"ET_EXEC"


//--------------------- .nv.info                  --------------------------
	.section	.nv.info,"",@"SHT_CUDA_INFO"
	.align	4


	//----- nvinfo : EIATTR_REGCOUNT
	.align		4
        /*0000*/ 	.byte	0x04, 0x2f
        /*0002*/ 	.short	(.L_2 - .L_1)
	.align		4
.L_1:
        /*0004*/ 	.word	index@(triton_poi_fused_add_div_erf_mul_0)
        /*0008*/ 	.word	0x0000000d


	//----- nvinfo : EIATTR_MIN_STACK_SIZE
	.align		4
.L_2:
        /*000c*/ 	.byte	0x04, 0x12
        /*000e*/ 	.short	(.L_4 - .L_3)
	.align		4
.L_3:
        /*0010*/ 	.word	index@(triton_poi_fused_add_div_erf_mul_0)
        /*0014*/ 	.word	0x00000000


	//----- nvinfo : EIATTR_FRAME_SIZE
	.align		4
.L_4:
        /*0018*/ 	.byte	0x04, 0x11
        /*001a*/ 	.short	(.L_6 - .L_5)
	.align		4
.L_5:
        /*001c*/ 	.word	index@(triton_poi_fused_add_div_erf_mul_0)
        /*0020*/ 	.word	0x00000000


	//----- nvinfo : EIATTR_MIN_STACK_SIZE
	.align		4
.L_6:
        /*0024*/ 	.byte	0x04, 0x12
        /*0026*/ 	.short	(.L_8 - .L_7)
	.align		4
.L_7:
        /*0028*/ 	.word	index@(triton_poi_fused_add_div_erf_mul_0)
        /*002c*/ 	.word	0x00000000
.L_8:


//--------------------- .nv.info.triton_poi_fused_add_div_erf_mul_0 --------------------------
	.section	.nv.info.triton_poi_fused_add_div_erf_mul_0,"",@"SHT_CUDA_INFO"
	.sectionflags	@""
	.align	4


	//----- nvinfo : EIATTR_CUDA_API_VERSION
	.align		4
        /*0000*/ 	.byte	0x04, 0x37
        /*0002*/ 	.short	(.L_10 - .L_9)
.L_9:
        /*0004*/ 	.word	0x0000007c


	//----- nvinfo : EIATTR_KPARAM_INFO
	.align		4
.L_10:
        /*0008*/ 	.byte	0x04, 0x17
        /*000a*/ 	.short	(.L_12 - .L_11)
.L_11:
        /*000c*/ 	.word	0x00000000
        /*0010*/ 	.short	0x0002
        /*0012*/ 	.short	0x0010
        /*0014*/ 	.byte	0x00, 0xf0, 0x11, 0x00


	//----- nvinfo : EIATTR_KPARAM_INFO
	.align		4
.L_12:
        /*0018*/ 	.byte	0x04, 0x17
        /*001a*/ 	.short	(.L_14 - .L_13)
.L_13:
        /*001c*/ 	.word	0x00000000
        /*0020*/ 	.short	0x0001
        /*0022*/ 	.short	0x0008
        /*0024*/ 	.byte	0x00, 0xf4, 0x21, 0x00


	//----- nvinfo : EIATTR_KPARAM_INFO
	.align		4
.L_14:
        /*0028*/ 	.byte	0x04, 0x17
        /*002a*/ 	.short	(.L_16 - .L_15)
.L_15:
        /*002c*/ 	.word	0x00000000
        /*0030*/ 	.short	0x0000
        /*0032*/ 	.short	0x0000
        /*0034*/ 	.byte	0x00, 0xf4, 0x21, 0x00


	//----- nvinfo : EIATTR_SPARSE_MMA_MASK
	.align		4
.L_16:
        /*0038*/ 	.byte	0x03, 0x50
        /*003a*/ 	.short	0x0000


	//----- nvinfo : EIATTR_MAXREG_COUNT
	.align		4
        /*003c*/ 	.byte	0x03, 0x1b
        /*003e*/ 	.short	0x00ff


	//----- nvinfo : EIATTR_EXIT_INSTR_OFFSETS
	.align		4
        /*0040*/ 	.byte	0x04, 0x1c
        /*0042*/ 	.short	(.L_18 - .L_17)


	//   ....[0]....
.L_17:
        /*0044*/ 	.word	0x000002f0


	//   ....[1]....
        /*0048*/ 	.word	0x00000310


	//----- nvinfo : EIATTR_REQNTID
	.align		4
.L_18:
        /*004c*/ 	.byte	0x04, 0x10
        /*004e*/ 	.short	(.L_20 - .L_19)
.L_19:
        /*0050*/ 	.word	0x00000080
        /*0054*/ 	.word	0x00000001
        /*0058*/ 	.word	0x00000001


	//----- nvinfo : EIATTR_CBANK_PARAM_SIZE
	.align		4
.L_20:
        /*005c*/ 	.byte	0x03, 0x19
        /*005e*/ 	.short	0x0014


	//----- nvinfo : EIATTR_PARAM_CBANK
	.align		4
        /*0060*/ 	.byte	0x04, 0x0a
        /*0062*/ 	.short	(.L_22 - .L_21)
	.align		4
.L_21:
        /*0064*/ 	.word	index@(.nv.constant0.triton_poi_fused_add_div_erf_mul_0)
        /*0068*/ 	.short	0x0210
        /*006a*/ 	.short	0x0014


	//----- nvinfo : EIATTR_SW_WAR
	.align		4
.L_22:
        /*006c*/ 	.byte	0x04, 0x36
        /*006e*/ 	.short	(.L_24 - .L_23)
.L_23:
        /*0070*/ 	.word	0x00000008
.L_24:


//--------------------- .nv.callgraph             --------------------------
	.section	.nv.callgraph,"",@"SHT_CUDA_CALLGRAPH"
	.align	4
	.sectionentsize	8
	.align		4
        /*0000*/ 	.word	0x00000000
	.align		4
        /*0004*/ 	.word	0xffffffff
	.align		4
        /*0008*/ 	.word	0x00000000
	.align		4
        /*000c*/ 	.word	0xfffffffe
	.align		4
        /*0010*/ 	.word	0x00000000
	.align		4
        /*0014*/ 	.word	0xfffffffd
	.align		4
        /*0018*/ 	.word	0x00000000
	.align		4
        /*001c*/ 	.word	0xfffffffc


//--------------------- .nv.constant4             --------------------------
	.section	.nv.constant4,"a",@progbits
	.align	8
	.align		8
.nv.constant4:
        /*0000*/ 	.dword	_$_str


//--------------------- .text.triton_poi_fused_add_div_erf_mul_0 --------------------------
	.section	.text.triton_poi_fused_add_div_erf_mul_0,"ax",@progbits
	.align	128
        .global         triton_poi_fused_add_div_erf_mul_0
        .type           triton_poi_fused_add_div_erf_mul_0,@function
        .size           triton_poi_fused_add_div_erf_mul_0,(.L_x_1 - triton_poi_fused_add_div_erf_mul_0)
        .other          triton_poi_fused_add_div_erf_mul_0,@"STO_CUDA_ENTRY STV_DEFAULT"
triton_poi_fused_add_div_erf_mul_0:
.text.triton_poi_fused_add_div_erf_mul_0:
[----:B------:R-:W0:Y:S02]  /*0000*/  LDC R1, c[0x0][0x28] ;  /* 0x00000a00ff017b82 */ /* 0x000e240000000800 */
[----:B------:R-:W1:Y:S01]  /*0010*/  S2R R0, SR_TID.X ;  /* 0x0000000000007919 */ /* 0x000e620000002100 */
[----:B------:R-:W2:Y:S01]  /*0020*/  LDC.64 R2, c[0x0][0x210] ;  /* 0x00008400ff027b82 */ /* 0x000ea20000000a00 */
[----:B------:R-:W-:Y:S01]  /*0030*/  HFMA2.MMA R4, -RZ, RZ, 0, 0 ;  /* 0x00000000ff047435 */ /* 0x000fe200000001ff */
[----:B------:R-:W-:Y:S01]  /*0040*/  ULDC.64 UR4, c[0x0][0x208] ;  /* 0x0000820000047ab9 */ /* 0x000fe20000000a00 */
[----:B------:R-:W3:Y:S01]  /*0050*/  S2R R5, SR_CTAID.X ;  /* 0x0000000000057919 */ /* 0x000ee20000002500 */
[----:B------:R-:W-:Y:S01]  /*0060*/  HFMA2.MMA R7, -RZ, RZ, 0.958984375, -6.1690807342529296875e-05 ;  /* 0x3bac840bff077435 */ /* 0x000fe200000001ff */
[----:B------:R-:W-:Y:S01]  /*0070*/  IMAD.MOV.U32 R6, RZ, RZ, -0x460a9f47 ;  /* 0xb9f560b9ff067424 */ /* 0x000fe200078e00ff */
[----:B------:R-:W-:Y:S01]  /*0080*/  HFMA2.MMA R8, -RZ, RZ, -1.26171875, -2.110004425048828125e-05 ;  /* 0xbd0c8162ff087435 */ /* 0x000fe200000001ff */
[----:B------:R-:W-:Y:S01]  /*0090*/  ULDC.64 UR6, c[0x0][0x218] ;  /* 0x0000860000067ab9 */ /* 0x000fe20000000a00 */
[----:B-1----:R-:W-:-:S04]  /*00a0*/  LOP3.LUT R0, R0, 0x7f, RZ, 0xc0, !PT ;  /* 0x0000007f00007812 */ /* 0x002fc800078ec0ff */
[----:B---3--:R-:W-:-:S04]  /*00b0*/  LEA R0, R5, R0, 0x7 ;  /* 0x0000000005007211 */ /* 0x008fc800078e38ff */
[C---:B------:R-:W-:Y:S01]  /*00c0*/  ISETP.GE.AND P0, PT, R0.reuse, 0x100, PT ;  /* 0x000001000000780c */ /* 0x040fe20003f06270 */
[----:B--2---:R-:W-:-:S12]  /*00d0*/  IMAD.WIDE R2, R0, 0x4, R2 ;  /* 0x0000000400027825 */ /* 0x004fd800078e0202 */
[----:B------:R1:W2:Y:S01]  /*00e0*/  @!P0 LDG.E R4, desc[UR4][R2.64] ;  /* 0x0000000402048981 */ /* 0x0002a2000c1e1900 */
[----:B------:R-:W-:Y:S01]  /*00f0*/  MOV R5, 0x3789ca3c ;  /* 0x3789ca3c00057802 */ /* 0x000fe20000000f00 */
[----:B-1----:R-:W-:Y:S01]  /*0100*/  HFMA2.MMA R3, -RZ, RZ, 1.853515625, -0.00091457366943359375 ;  /* 0x3f6a937eff037435 */ /* 0x002fe200000001ff */
[----:B------:R-:W-:Y:S02]  /*0110*/  IMAD.MOV.U32 R2, RZ, RZ, 0x3e1cf906 ;  /* 0x3e1cf906ff027424 */ /* 0x000fe400078e00ff */
[C---:B--2---:R-:W-:Y:S01]  /*0120*/  FMUL R10, R4.reuse, 0.70710676908493041992 ;  /* 0x3f3504f3040a7820 */ /* 0x044fe20000400000 */
[----:B------:R-:W-:-:S03]  /*0130*/  FMUL R4, R4, 0.5 ;  /* 0x3f00000004047820 */ /* 0x000fc60000400000 */
[----:B------:R-:W-:-:S05]  /*0140*/  FADD.FTZ R9, |R10|, -RZ ;  /* 0x800000ff0a097221 */ /* 0x000fca0000010200 */
[----:B------:R-:W-:-:S13]  /*0150*/  FSETP.GE.AND P1, PT, R9, 1.0029599666595458984, PT ;  /* 0x3f8060fe0900780b */ /* 0x000fda0003f26000 */
[----:B------:R-:W-:Y:S01]  /*0160*/  @!P1 MOV R5, 0x38b1e96a ;  /* 0x38b1e96a00059802 */ /* 0x000fe20000000f00 */
[----:B------:R-:W-:Y:S02]  /*0170*/  @!P1 IMAD.MOV.U32 R6, RZ, RZ, -0x45a8b2e0 ;  /* 0xba574d20ff069424 */ /* 0x000fe400078e00ff */
[----:B------:R-:W-:Y:S01]  /*0180*/  @!P1 FMUL R9, R10, R10 ;  /* 0x0000000a0a099220 */ /* 0x000fe20000400000 */
[----:B------:R-:W-:Y:S01]  /*0190*/  @!P1 MOV R7, 0x3baad5ea ;  /* 0x3baad5ea00079802 */ /* 0x000fe20000000f00 */
[----:B------:R-:W-:Y:S01]  /*01a0*/  @!P1 IMAD.MOV.U32 R2, RZ, RZ, 0x3de718af ;  /* 0x3de718afff029424 */ /* 0x000fe200078e00ff */
[----:B------:R-:W-:Y:S01]  /*01b0*/  @!P1 MOV R8, 0xbcdc1be7 ;  /* 0xbcdc1be700089802 */ /* 0x000fe20000000f00 */
[----:B------:R-:W-:Y:S01]  /*01c0*/  FFMA.FTZ R6, R9, R5, R6 ;  /* 0x0000000509067223 */ /* 0x000fe20000010006 */
[----:B------:R-:W-:Y:S02]  /*01d0*/  @!P1 MOV R3, 0xbec093ac ;  /* 0xbec093ac00039802 */ /* 0x000fe40000000f00 */
[----:B------:R-:W-:Y:S01]  /*01e0*/  MOV R5, 0x3f20d842 ;  /* 0x3f20d84200057802 */ /* 0x000fe20000000f00 */
[----:B------:R-:W-:Y:S01]  /*01f0*/  FFMA.FTZ R7, R6, R9, R7 ;  /* 0x0000000906077223 */ /* 0x000fe20000010007 */
[----:B------:R-:W-:-:S03]  /*0200*/  @!P1 MOV R5, 0x3e0375d3 ;  /* 0x3e0375d300059802 */ /* 0x000fc60000000f00 */
[----:B------:R-:W-:-:S04]  /*0210*/  FFMA.FTZ R7, R7, R9, R8 ;  /* 0x0000000907077223 */ /* 0x000fc80000010008 */
[----:B------:R-:W-:-:S04]  /*0220*/  FFMA.FTZ R2, R7, R9, R2 ;  /* 0x0000000907027223 */ /* 0x000fc80000010002 */
[----:B------:R-:W-:Y:S01]  /*0230*/  FFMA.FTZ R2, R2, R9, R3 ;  /* 0x0000000902027223 */ /* 0x000fe20000010003 */
[----:B------:R-:W-:-:S03]  /*0240*/  FSEL R3, -R9, R10, P1 ;  /* 0x0000000a09037208 */ /* 0x000fc60000800100 */
[----:B------:R-:W-:-:S04]  /*0250*/  FFMA.FTZ R2, R2, R9, R5 ;  /* 0x0000000902027223 */ /* 0x000fc80000010005 */
[----:B------:R-:W-:Y:S01]  /*0260*/  FFMA.FTZ R5, R2, R3, R3 ;  /* 0x0000000302057223 */ /* 0x000fe20000010003 */
[----:B------:R-:W-:-:S03]  /*0270*/  SHF.R.S32.HI R3, RZ, 0x1f, R0 ;  /* 0x0000001fff037819 */ /* 0x000fc60000011400 */
[----:B------:R-:W1:Y:S02]  /*0280*/  @P1 MUFU.EX2 R2, R5 ;  /* 0x0000000500021308 */ /* 0x000e640000000800 */
[----:B-1----:R-:W-:-:S05]  /*0290*/  @P1 FADD R2, -R2, 1 ;  /* 0x3f80000002021421 */ /* 0x002fca0000000100 */
[----:B------:R-:W-:Y:S02]  /*02a0*/  @P1 LOP3.LUT R5, R2, 0x80000000, R10, 0xf8, !PT ;  /* 0x8000000002051812 */ /* 0x000fe400078ef80a */
[----:B------:R-:W-:-:S03]  /*02b0*/  LEA R2, P1, R0, UR6, 0x2 ;  /* 0x0000000600027c11 */ /* 0x000fc6000f8210ff */
[----:B------:R-:W-:Y:S01]  /*02c0*/  FADD R7, R5, 1 ;  /* 0x3f80000005077421 */ /* 0x000fe20000000000 */
[----:B------:R-:W-:-:S03]  /*02d0*/  LEA.HI.X R3, R0, UR7, R3, 0x2, P1 ;  /* 0x0000000700037c11 */ /* 0x000fc600088f1403 */
[----:B------:R-:W-:Y:S01]  /*02e0*/  FMUL R7, R4, R7 ;  /* 0x0000000704077220 */ /* 0x000fe20000400000 */
[----:B------:R-:W-:Y:S06]  /*02f0*/  @P0 EXIT ;  /* 0x000000000000094d */ /* 0x000fec0003800000 */
[----:B------:R-:W-:Y:S01]  /*0300*/  STG.E desc[UR4][R2.64], R7 ;  /* 0x0000000702007986 */ /* 0x000fe2000c101904 */
[----:B------:R-:W-:Y:S05]  /*0310*/  EXIT ;  /* 0x000000000000794d */ /* 0x000fea0003800000 */
.L_x_0:
[----:B------:R-:W-:-:S00]  /*0320*/  BRA `(.L_x_0) ;  /* 0xfffffffc00fc7947 */ /* 0x000fc0000383ffff */
[----:B------:R-:W-:-:S00]  /*0330*/  NOP ;  /* 0x0000000000007918 */ /* 0x000fc00000000000 */
        /* <DEDUP_REMOVED lines=12> */
.L_x_1:


//--------------------- .nv.global.init           --------------------------
	.section	.nv.global.init,"aw",@progbits
.nv.global.init:
	.type		_$_str,@object
	.size		_$_str,(.L_0 - _$_str)
_$_str:
        /*0000*/ 	.byte	0x5f, 0x5f, 0x43, 0x55, 0x44, 0x41, 0x5f, 0x46, 0x54, 0x5a, 0x00
.L_0:


//--------------------- .nv.constant0.triton_poi_fused_add_div_erf_mul_0 --------------------------
	.section	.nv.constant0.triton_poi_fused_add_div_erf_mul_0,"a",@progbits
	.sectionflags	@""
	.align	4
.nv.constant0.triton_poi_fused_add_div_erf_mul_0:
	.zero		548
